	.headerflags	@"EF_CUDA_TEXMODE_UNIFIED EF_CUDA_64BIT_ADDRESS EF_CUDA_ACCELERATORS EF_CUDA_SM90 EF_CUDA_VIRTUAL_SM(EF_CUDA_SM90)"
	.elftype	@"ET_EXEC"


//--------------------- .nv.info                  --------------------------
	.section	.nv.info,"",@"SHT_CUDA_INFO"
	.align	4


	//----- nvinfo : EIATTR_REGCOUNT
	.align		4
        /*0000*/ 	.byte	0x04, 0x2f
        /*0002*/ 	.short	(.L_1 - .L_0)
	.align		4
.L_0:
        /*0004*/ 	.word	index@(triton_poi_fused__native_batch_norm_legit_no_training_add_2)
        /*0008*/ 	.word	0x00000010


	//----- nvinfo : EIATTR_MIN_STACK_SIZE
	.align		4
.L_1:
        /*000c*/ 	.byte	0x04, 0x12
        /*000e*/ 	.short	(.L_3 - .L_2)
	.align		4
.L_2:
        /*0010*/ 	.word	index@(triton_poi_fused__native_batch_norm_legit_no_training_add_2)
        /*0014*/ 	.word	0x00000000


	//----- nvinfo : EIATTR_FRAME_SIZE
	.align		4
.L_3:
        /*0018*/ 	.byte	0x04, 0x11
        /*001a*/ 	.short	(.L_5 - .L_4)
	.align		4
.L_4:
        /*001c*/ 	.word	index@(triton_poi_fused__native_batch_norm_legit_no_training_add_2)
        /*0020*/ 	.word	0x00000000


	//----- nvinfo : EIATTR_MIN_STACK_SIZE
	.align		4
.L_5:
        /*0024*/ 	.byte	0x04, 0x12
        /*0026*/ 	.short	(.L_7 - .L_6)
	.align		4
.L_6:
        /*0028*/ 	.word	index@(triton_poi_fused__native_batch_norm_legit_no_training_add_2)
        /*002c*/ 	.word	0x00000000
.L_7:


//--------------------- .nv.info.triton_poi_fused__native_batch_norm_legit_no_training_add_2 --------------------------
	.section	.nv.info.triton_poi_fused__native_batch_norm_legit_no_training_add_2,"",@"SHT_CUDA_INFO"
	.sectionflags	@""
	.align	4


	//----- nvinfo : EIATTR_CUDA_API_VERSION
	.align		4
        /*0000*/ 	.byte	0x04, 0x37
        /*0002*/ 	.short	(.L_9 - .L_8)
.L_8:
        /*0004*/ 	.word	0x0000007c


	//----- nvinfo : EIATTR_KPARAM_INFO
	.align		4
.L_9:
        /*0008*/ 	.byte	0x04, 0x17
        /*000a*/ 	.short	(.L_11 - .L_10)
.L_10:
        /*000c*/ 	.word	0x00000000
        /*0010*/ 	.short	0x0003
        /*0012*/ 	.short	0x0018
        /*0014*/ 	.byte	0x00, 0xf0, 0x11, 0x00


	//----- nvinfo : EIATTR_KPARAM_INFO
	.align		4
.L_11:
        /*0018*/ 	.byte	0x04, 0x17
        /*001a*/ 	.short	(.L_13 - .L_12)
.L_12:
        /*001c*/ 	.word	0x00000000
        /*0020*/ 	.short	0x0002
        /*0022*/ 	.short	0x0010
        /*0024*/ 	.byte	0x00, 0xf4, 0x21, 0x00


	//----- nvinfo : EIATTR_KPARAM_INFO
	.align		4
.L_13:
        /*0028*/ 	.byte	0x04, 0x17
        /*002a*/ 	.short	(.L_15 - .L_14)
.L_14:
        /*002c*/ 	.word	0x00000000
        /*0030*/ 	.short	0x0001
        /*0032*/ 	.short	0x0008
        /*0034*/ 	.byte	0x00, 0xf4, 0x21, 0x00


	//----- nvinfo : EIATTR_KPARAM_INFO
	.align		4
.L_15:
        /*0038*/ 	.byte	0x04, 0x17
        /*003a*/ 	.short	(.L_17 - .L_16)
.L_16:
        /*003c*/ 	.word	0x00000000
        /*0040*/ 	.short	0x0000
        /*0042*/ 	.short	0x0000
        /*0044*/ 	.byte	0x00, 0xf4, 0x21, 0x00


	//----- nvinfo : EIATTR_SPARSE_MMA_MASK
	.align		4
.L_17:
        /*0048*/ 	.byte	0x03, 0x50
        /*004a*/ 	.short	0x0000


	//----- nvinfo : EIATTR_MAXREG_COUNT
	.align		4
        /*004c*/ 	.byte	0x03, 0x1b
        /*004e*/ 	.short	0x00ff


	//----- nvinfo : EIATTR_EXIT_INSTR_OFFSETS
	.align		4
        /*0050*/ 	.byte	0x04, 0x1c
        /*0052*/ 	.short	(.L_19 - .L_18)


	//   ....[0]....
.L_18:
        /*0054*/ 	.word	0x000001a0


	//   ....[1]....
        /*0058*/ 	.word	0x000001c0


	//----- nvinfo : EIATTR_REQNTID
	.align		4
.L_19:
        /*005c*/ 	.byte	0x04, 0x10
        /*005e*/ 	.short	(.L_21 - .L_20)
.L_20:
        /*0060*/ 	.word	0x00000020
        /*0064*/ 	.word	0x00000001
        /*0068*/ 	.word	0x00000001


	//----- nvinfo : EIATTR_CBANK_PARAM_SIZE
	.align		4
.L_21:
        /*006c*/ 	.byte	0x03, 0x19
        /*006e*/ 	.short	0x001c


	//----- nvinfo : EIATTR_PARAM_CBANK
	.align		4
        /*0070*/ 	.byte	0x04, 0x0a
        /*0072*/ 	.short	(.L_23 - .L_22)
	.align		4
.L_22:
        /*0074*/ 	.word	index@(.nv.constant0.triton_poi_fused__native_batch_norm_legit_no_training_add_2)
        /*0078*/ 	.short	0x0210
        /*007a*/ 	.short	0x001c


	//----- nvinfo : EIATTR_SW_WAR
	.align		4
.L_23:
        /*007c*/ 	.byte	0x04, 0x36
        /*007e*/ 	.short	(.L_25 - .L_24)
.L_24:
        /*0080*/ 	.word	0x00000008
.L_25:


//--------------------- .nv.callgraph             --------------------------
	.section	.nv.callgraph,"",@"SHT_CUDA_CALLGRAPH"
	.align	4
	.sectionentsize	8
	.align		4
        /*0000*/ 	.word	0x00000000
	.align		4
        /*0004*/ 	.word	0xffffffff
	.align		4
        /*0008*/ 	.word	0x00000000
	.align		4
        /*000c*/ 	.word	0xfffffffe
	.align		4
        /*0010*/ 	.word	0x00000000
	.align		4
        /*0014*/ 	.word	0xfffffffd
	.align		4
        /*0018*/ 	.word	0x00000000
	.align		4
        /*001c*/ 	.word	0xfffffffc


//--------------------- .text.triton_poi_fused__native_batch_norm_legit_no_training_add_2 --------------------------
	.section	.text.triton_poi_fused__native_batch_norm_legit_no_training_add_2,"ax",@progbits
	.align	128
        .global         triton_poi_fused__native_batch_norm_legit_no_training_add_2
        .type           triton_poi_fused__native_batch_norm_legit_no_training_add_2,@function
        .size           triton_poi_fused__native_batch_norm_legit_no_training_add_2,(.L_x_1 - triton_poi_fused__native_batch_norm_legit_no_training_add_2)
        .other          triton_poi_fused__native_batch_norm_legit_no_training_add_2,@"STO_CUDA_ENTRY STV_DEFAULT"
triton_poi_fused__native_batch_norm_legit_no_training_add_2:
.text.triton_poi_fused__native_batch_norm_legit_no_training_add_2:
[----:B------:R-:W0:Y:S02]  /*0000*/  LDC R1, c[0x0][0x28] ;  /* 0x00000a00ff017b82 */ /* 0x000e240000000800 */
[----:B------:R-:W1:Y:S01]  /*0010*/  S2R R0, SR_TID.X ;  /* 0x0000000000007919 */ /* 0x000e620000002100 */
[----:B------:R-:W2:Y:S01]  /*0020*/  LDC.64 R4, c[0x0][0x218] ;  /* 0x00008600ff047b82 */ /* 0x000ea20000000a00 */
[----:B------:R-:W-:Y:S01]  /*0030*/  HFMA2.MMA R13, -RZ, RZ, 0, 0 ;  /* 0x00000000ff0d7435 */ /* 0x000fe200000001ff */
[----:B------:R-:W-:Y:S01]  /*0040*/  CS2R R10, SRZ ;  /* 0x00000000000a7805 */ /* 0x000fe2000001ff00 */
[----:B------:R-:W3:Y:S01]  /*0050*/  S2R R9, SR_CTAID.X ;  /* 0x0000000000097919 */ /* 0x000ee20000002500 */
[----:B------:R-:W-:-:S04]  /*0060*/  ULDC.64 UR4, c[0x0][0x208] ;  /* 0x0000820000047ab9 */ /* 0x000fc80000000a00 */
[----:B------:R-:W4:Y:S01]  /*0070*/  LDC.64 R2, c[0x0][0x210] ;  /* 0x00008400ff027b82 */ /* 0x000f220000000a00 */
[----:B-1----:R-:W-:Y:S01]  /*0080*/  IMAD.SHL.U32 R0, R0, 0x2, RZ ;  /* 0x0000000200007824 */ /* 0x002fe200078e00ff */
[----:B---3--:R-:W-:-:S04]  /*0090*/  SHF.R.S32.HI R6, RZ, 0x19, R9 ;  /* 0x00000019ff067819 */ /* 0x008fc80000011409 */
[----:B------:R-:W-:-:S05]  /*00a0*/  LOP3.LUT R0, R0, 0x3e, RZ, 0xc0, !PT ;  /* 0x0000003e00007812 */ /* 0x000fca00078ec0ff */
[----:B------:R-:W-:Y:S01]  /*00b0*/  IMAD R9, R9, 0x40, R0 ;  /* 0x0000004009097824 */ /* 0x000fe200078e0200 */
[----:B------:R-:W-:-:S03]  /*00c0*/  SGXT R0, R6, 0x1 ;  /* 0x000000010600781a */ /* 0x000fc60000000200 */
[C---:B----4-:R-:W-:Y:S01]  /*00d0*/  IMAD.WIDE R2, R9.reuse, 0x4, R2 ;  /* 0x0000000409027825 */ /* 0x050fe200078e0202 */
[----:B------:R-:W-:Y:S02]  /*00e0*/  LEA.HI R0, R0, R9, RZ, 0x2 ;  /* 0x0000000900007211 */ /* 0x000fe400078f10ff */
[----:B------:R-:W-:Y:S02]  /*00f0*/  ISETP.GE.AND P0, PT, R9, 0x40, PT ;  /* 0x000000400900780c */ /* 0x000fe40003f06270 */
[----:B------:R-:W-:Y:S01]  /*0100*/  SHF.R.S32.HI R7, RZ, 0x2, R0 ;  /* 0x00000002ff077819 */ /* 0x000fe20000011400 */
[----:B------:R-:W-:-:S04]  /*0110*/  IMAD.MOV.U32 R0, RZ, RZ, RZ ;  /* 0x000000ffff007224 */ /* 0x000fc800078e00ff */
[----:B--2---:R-:W-:Y:S02]  /*0120*/  IMAD.WIDE R4, R7, 0x4, R4 ;  /* 0x0000000407047825 */ /* 0x004fe400078e0204 */
[----:B------:R-:W1:Y:S04]  /*0130*/  LDC.64 R6, c[0x0][0x220] ;  /* 0x00008800ff067b82 */ /* 0x000e680000000a00 */
[----:B------:R-:W2:Y:S04]  /*0140*/  @!P0 LDG.E.64 R10, desc[UR4][R2.64] ;  /* 0x00000004020a8981 */ /* 0x000ea8000c1e1b00 */
[----:B------:R-:W2:Y:S04]  /*0150*/  @!P0 LDG.E.EL R13, desc[UR4][R4.64] ;  /* 0x00000004040d8981 */ /* 0x000ea8000c2e1900 */
[----:B------:R-:W3:Y:S01]  /*0160*/  @!P0 LDG.E.EL R0, desc[UR4][R4.64] ;  /* 0x0000000404008981 */ /* 0x000ee2000c2e1900 */
[----:B-1----:R-:W-:-:S04]  /*0170*/  IMAD.WIDE R6, R9, 0x4, R6 ;  /* 0x0000000409067825 */ /* 0x002fc800078e0206 */
[----:B--2---:R-:W-:Y:S01]  /*0180*/  FADD R10, R13, R10 ;  /* 0x0000000a0d0a7221 */ /* 0x004fe20000000000 */
[----:B---3--:R-:W-:Y:S01]  /*0190*/  FADD R11, R0, R11 ;  /* 0x0000000b000b7221 */ /* 0x008fe20000000000 */
[----:B------:R-:W-:Y:S06]  /*01a0*/  @P0 EXIT ;  /* 0x000000000000094d */ /* 0x000fec0003800000 */
[----:B------:R-:W-:Y:S01]  /*01b0*/  STG.E.64 desc[UR4][R6.64], R10 ;  /* 0x0000000a06007986 */ /* 0x000fe2000c101b04 */
[----:B------:R-:W-:Y:S05]  /*01c0*/  EXIT ;  /* 0x000000000000794d */ /* 0x000fea0003800000 */
.L_x_0:
[----:B------:R-:W-:-:S00]  /*01d0*/  BRA `(.L_x_0) ;  /* 0xfffffffc00fc7947 */ /* 0x000fc0000383ffff */
[----:B------:R-:W-:-:S00]  /*01e0*/  NOP ;  /* 0x0000000000007918 */ /* 0x000fc00000000000 */
        /* <DEDUP_REMOVED lines=9> */
.L_x_1:


//--------------------- .nv.constant0.triton_poi_fused__native_batch_norm_legit_no_training_add_2 --------------------------
	.section	.nv.constant0.triton_poi_fused__native_batch_norm_legit_no_training_add_2,"a",@progbits
	.sectionflags	@""
	.align	4
.nv.constant0.triton_poi_fused__native_batch_norm_legit_no_training_add_2:
	.zero		556
